	.headerflags	@"EF_CUDA_TEXMODE_UNIFIED EF_CUDA_64BIT_ADDRESS EF_CUDA_ACCELERATORS EF_CUDA_SM90 EF_CUDA_VIRTUAL_SM(EF_CUDA_SM90)"
	.elftype	@"ET_EXEC"


//--------------------- .nv.info                  --------------------------
	.section	.nv.info,"",@"SHT_CUDA_INFO"
	.align	4


	//----- nvinfo : EIATTR_REGCOUNT
	.align		4
        /*0000*/ 	.byte	0x04, 0x2f
        /*0002*/ 	.short	(.L_3 - .L_2)
	.align		4
.L_2:
        /*0004*/ 	.word	index@(triton_poi_fused__native_batch_norm_legit_no_training_convolution_relu_17)
        /*0008*/ 	.word	0x00000016


	//----- nvinfo : EIATTR_MIN_STACK_SIZE
	.align		4
.L_3:
        /*000c*/ 	.byte	0x04, 0x12
        /*000e*/ 	.short	(.L_5 - .L_4)
	.align		4
.L_4:
        /*0010*/ 	.word	index@(triton_poi_fused__native_batch_norm_legit_no_training_convolution_relu_17)
        /*0014*/ 	.word	0x00000000


	//----- nvinfo : EIATTR_FRAME_SIZE
	.align		4
.L_5:
        /*0018*/ 	.byte	0x04, 0x11
        /*001a*/ 	.short	(.L_7 - .L_6)
	.align		4
.L_6:
        /*001c*/ 	.word	index@(triton_poi_fused__native_batch_norm_legit_no_training_convolution_relu_17)
        /*0020*/ 	.word	0x00000000


	//----- nvinfo : EIATTR_MIN_STACK_SIZE
	.align		4
.L_7:
        /*0024*/ 	.byte	0x04, 0x12
        /*0026*/ 	.short	(.L_9 - .L_8)
	.align		4
.L_8:
        /*0028*/ 	.word	index@(triton_poi_fused__native_batch_norm_legit_no_training_convolution_relu_17)
        /*002c*/ 	.word	0x00000000
.L_9:


//--------------------- .nv.info.triton_poi_fused__native_batch_norm_legit_no_training_convolution_relu_17 --------------------------
	.section	.nv.info.triton_poi_fused__native_batch_norm_legit_no_training_convolution_relu_17,"",@"SHT_CUDA_INFO"
	.sectionflags	@""
	.align	4


	//----- nvinfo : EIATTR_CUDA_API_VERSION
	.align		4
        /*0000*/ 	.byte	0x04, 0x37
        /*0002*/ 	.short	(.L_11 - .L_10)
.L_10:
        /*0004*/ 	.word	0x0000007c


	//----- nvinfo : EIATTR_KPARAM_INFO
	.align		4
.L_11:
        /*0008*/ 	.byte	0x04, 0x17
        /*000a*/ 	.short	(.L_13 - .L_12)
.L_12:
        /*000c*/ 	.word	0x00000000
        /*0010*/ 	.short	0x0007
        /*0012*/ 	.short	0x0038
        /*0014*/ 	.byte	0x00, 0xf0, 0x11, 0x00


	//----- nvinfo : EIATTR_KPARAM_INFO
	.align		4
.L_13:
        /*0018*/ 	.byte	0x04, 0x17
        /*001a*/ 	.short	(.L_15 - .L_14)
.L_14:
        /*001c*/ 	.word	0x00000000
        /*0020*/ 	.short	0x0006
        /*0022*/ 	.short	0x0030
        /*0024*/ 	.byte	0x00, 0xf4, 0x21, 0x00


	//----- nvinfo : EIATTR_KPARAM_INFO
	.align		4
.L_15:
        /*0028*/ 	.byte	0x04, 0x17
        /*002a*/ 	.short	(.L_17 - .L_16)
.L_16:
        /*002c*/ 	.word	0x00000000
        /*0030*/ 	.short	0x0005
        /*0032*/ 	.short	0x0028
        /*0034*/ 	.byte	0x00, 0xf4, 0x21, 0x00


	//----- nvinfo : EIATTR_KPARAM_INFO
	.align		4
.L_17:
        /*0038*/ 	.byte	0x04, 0x17
        /*003a*/ 	.short	(.L_19 - .L_18)
.L_18:
        /*003c*/ 	.word	0x00000000
        /*0040*/ 	.short	0x0004
        /*0042*/ 	.short	0x0020
        /*0044*/ 	.byte	0x00, 0xf4, 0x21, 0x00


	//----- nvinfo : EIATTR_KPARAM_INFO
	.align		4
.L_19:
        /*0048*/ 	.byte	0x04, 0x17
        /*004a*/ 	.short	(.L_21 - .L_20)
.L_20:
        /*004c*/ 	.word	0x00000000
        /*0050*/ 	.short	0x0003
        /*0052*/ 	.short	0x0018
        /*0054*/ 	.byte	0x00, 0xf4, 0x21, 0x00


	//----- nvinfo : EIATTR_KPARAM_INFO
	.align		4
.L_21:
        /*0058*/ 	.byte	0x04, 0x17
        /*005a*/ 	.short	(.L_23 - .L_22)
.L_22:
        /*005c*/ 	.word	0x00000000
        /*0060*/ 	.short	0x0002
        /*0062*/ 	.short	0x0010
        /*0064*/ 	.byte	0x00, 0xf4, 0x21, 0x00


	//----- nvinfo : EIATTR_KPARAM_INFO
	.align		4
.L_23:
        /*0068*/ 	.byte	0x04, 0x17
        /*006a*/ 	.short	(.L_25 - .L_24)
.L_24:
        /*006c*/ 	.word	0x00000000
        /*0070*/ 	.short	0x0001
        /*0072*/ 	.short	0x0008
        /*0074*/ 	.byte	0x00, 0xf4, 0x21, 0x00


	//----- nvinfo : EIATTR_KPARAM_INFO
	.align		4
.L_25:
        /*0078*/ 	.byte	0x04, 0x17
        /*007a*/ 	.short	(.L_27 - .L_26)
.L_26:
        /*007c*/ 	.word	0x00000000
        /*0080*/ 	.short	0x0000
        /*0082*/ 	.short	0x0000
        /*0084*/ 	.byte	0x00, 0xf4, 0x21, 0x00


	//----- nvinfo : EIATTR_SPARSE_MMA_MASK
	.align		4
.L_27:
        /*0088*/ 	.byte	0x03, 0x50
        /*008a*/ 	.short	0x0000


	//----- nvinfo : EIATTR_MAXREG_COUNT
	.align		4
        /*008c*/ 	.byte	0x03, 0x1b
        /*008e*/ 	.short	0x00ff


	//----- nvinfo : EIATTR_EXIT_INSTR_OFFSETS
	.align		4
        /*0090*/ 	.byte	0x04, 0x1c
        /*0092*/ 	.short	(.L_29 - .L_28)


	//   ....[0]....
.L_28:
        /*0094*/ 	.word	0x000003c0


	//----- nvinfo : EIATTR_REQNTID
	.align		4
.L_29:
        /*0098*/ 	.byte	0x04, 0x10
        /*009a*/ 	.short	(.L_31 - .L_30)
.L_30:
        /*009c*/ 	.word	0x00000100
        /*00a0*/ 	.word	0x00000001
        /*00a4*/ 	.word	0x00000001


	//----- nvinfo : EIATTR_CBANK_PARAM_SIZE
	.align		4
.L_31:
        /*00a8*/ 	.byte	0x03, 0x19
        /*00aa*/ 	.short	0x003c


	//----- nvinfo : EIATTR_PARAM_CBANK
	.align		4
        /*00ac*/ 	.byte	0x04, 0x0a
        /*00ae*/ 	.short	(.L_33 - .L_32)
	.align		4
.L_32:
        /*00b0*/ 	.word	index@(.nv.constant0.triton_poi_fused__native_batch_norm_legit_no_training_convolution_relu_17)
        /*00b4*/ 	.short	0x0210
        /*00b6*/ 	.short	0x003c


	//----- nvinfo : EIATTR_SW_WAR
	.align		4
.L_33:
        /*00b8*/ 	.byte	0x04, 0x36
        /*00ba*/ 	.short	(.L_35 - .L_34)
.L_34:
        /*00bc*/ 	.word	0x00000008
.L_35:


//--------------------- .nv.callgraph             --------------------------
	.section	.nv.callgraph,"",@"SHT_CUDA_CALLGRAPH"
	.align	4
	.sectionentsize	8
	.align		4
        /*0000*/ 	.word	0x00000000
	.align		4
        /*0004*/ 	.word	0xffffffff
	.align		4
        /*0008*/ 	.word	0x00000000
	.align		4
        /*000c*/ 	.word	0xfffffffe
	.align		4
        /*0010*/ 	.word	0x00000000
	.align		4
        /*0014*/ 	.word	0xfffffffd
	.align		4
        /*0018*/ 	.word	0x00000000
	.align		4
        /*001c*/ 	.word	0xfffffffc


//--------------------- .nv.constant4             --------------------------
	.section	.nv.constant4,"a",@progbits
	.align	8
	.align		8
.nv.constant4:
        /*0000*/ 	.dword	_$_str
	.align		8
        /*0008*/ 	.dword	_$_str_$_2


//--------------------- .text.triton_poi_fused__native_batch_norm_legit_no_training_convolution_relu_17 --------------------------
	.section	.text.triton_poi_fused__native_batch_norm_legit_no_training_convolution_relu_17,"ax",@progbits
	.align	128
        .global         triton_poi_fused__native_batch_norm_legit_no_training_convolution_relu_17
        .type           triton_poi_fused__native_batch_norm_legit_no_training_convolution_relu_17,@function
        .size           triton_poi_fused__native_batch_norm_legit_no_training_convolution_relu_17,(.L_x_1 - triton_poi_fused__native_batch_norm_legit_no_training_convolution_relu_17)
        .other          triton_poi_fused__native_batch_norm_legit_no_training_convolution_relu_17,@"STO_CUDA_ENTRY STV_DEFAULT"
triton_poi_fused__native_batch_norm_legit_no_training_convolution_relu_17:
.text.triton_poi_fused__native_batch_norm_legit_no_training_convolution_relu_17:
[----:B------:R-:W-:Y:S01]  /*0000*/  LDC R1, c[0x0][0x28] ;  /* 0x00000a00ff017b82 */ /* 0x000fe20000000800 */
[----:B------:R-:W1:Y:S07]  /*0010*/  S2R R0, SR_TID.X ;  /* 0x0000000000007919 */ /* 0x000e6e0000002100 */
[----:B------:R-:W2:Y:S01]  /*0020*/  LDC.64 R14, c[0x0][0x228] ;  /* 0x00008a00ff0e7b82 */ /* 0x000ea20000000a00 */
[----:B------:R-:W-:Y:S01]  /*0030*/  ULDC.64 UR4, c[0x0][0x208] ;  /* 0x0000820000047ab9 */ /* 0x000fe20000000a00 */
[----:B------:R-:W3:Y:S06]  /*0040*/  S2R R5, SR_CTAID.X ;  /* 0x0000000000057919 */ /* 0x000eec0000002500 */
[----:B------:R-:W4:Y:S08]  /*0050*/  LDC.64 R10, c[0x0][0x218] ;  /* 0x00008600ff0a7b82 */ /* 0x000f300000000a00 */
[----:B------:R-:W5:Y:S08]  /*0060*/  LDC.64 R12, c[0x0][0x220] ;  /* 0x00008800ff0c7b82 */ /* 0x000f700000000a00 */
[----:B------:R-:W4:Y:S01]  /*0070*/  LDC.64 R16, c[0x0][0x230] ;  /* 0x00008c00ff107b82 */ /* 0x000f220000000a00 */
[----:B-1----:R-:W-:-:S02]  /*0080*/  SHF.L.U32 R0, R0, 0x1, RZ ;  /* 0x0000000100007819 */ /* 0x002fc400000006ff */
[----:B---3--:R-:W-:Y:S02]  /*0090*/  SHF.R.S32.HI R3, RZ, 0x16, R5 ;  /* 0x00000016ff037819 */ /* 0x008fe40000011405 */
[----:B------:R-:W-:Y:S02]  /*00a0*/  LOP3.LUT R0, R0, 0x1fe, RZ, 0xc0, !PT ;  /* 0x000001fe00007812 */ /* 0x000fe400078ec0ff */
[----:B------:R-:W-:Y:S02]  /*00b0*/  SGXT R3, R3, 0x1 ;  /* 0x000000010303781a */ /* 0x000fe40000000200 */
[----:B------:R-:W-:Y:S02]  /*00c0*/  LEA R0, R5, R0, 0x9 ;  /* 0x0000000005007211 */ /* 0x000fe400078e48ff */
[----:B------:R-:W1:Y:S02]  /*00d0*/  LDC.64 R4, c[0x0][0x238] ;  /* 0x00008e00ff047b82 */ /* 0x000e640000000a00 */
[----:B------:R-:W-:-:S04]  /*00e0*/  LEA.HI R3, R3, R0, RZ, 0x6 ;  /* 0x0000000003037211 */ /* 0x000fc800078f30ff */
[--C-:B------:R-:W-:Y:S02]  /*00f0*/  SHF.R.S32.HI R2, RZ, 0x6, R3.reuse ;  /* 0x00000006ff027819 */ /* 0x100fe40000011403 */
[----:B------:R-:W-:-:S04]  /*0100*/  SHF.R.S32.HI R3, RZ, 0x1f, R3 ;  /* 0x0000001fff037819 */ /* 0x000fc80000011403 */
[----:B------:R-:W-:-:S04]  /*0110*/  LEA.HI R3, R3, R2, RZ, 0x9 ;  /* 0x0000000203037211 */ /* 0x000fc800078f48ff */
[----:B------:R-:W-:-:S04]  /*0120*/  LOP3.LUT R3, R3, 0xfffffe00, RZ, 0xc0, !PT ;  /* 0xfffffe0003037812 */ /* 0x000fc800078ec0ff */
[----:B------:R-:W-:Y:S02]  /*0130*/  IADD3 R19, R2, -R3, RZ ;  /* 0x8000000302137210 */ /* 0x000fe40007ffe0ff */
[----:B------:R-:W3:Y:S03]  /*0140*/  LDC.64 R2, c[0x0][0x210] ;  /* 0x00008400ff027b82 */ /* 0x000ee60000000a00 */
[----:B--2---:R-:W-:-:S05]  /*0150*/  IMAD.WIDE R14, R19, 0x4, R14 ;  /* 0x00000004130e7825 */ /* 0x004fca00078e020e */
[----:B------:R2:W2:Y:S01]  /*0160*/  LDG.E.EL R18, desc[UR4][R14.64] ;  /* 0x000000040e127981 */ /* 0x0004a2000c2e1900 */
[----:B----4-:R-:W-:-:S04]  /*0170*/  IMAD.WIDE R10, R19, 0x4, R10 ;  /* 0x00000004130a7825 */ /* 0x010fc800078e020a */
[----:B-----5:R-:W-:Y:S01]  /*0180*/  IMAD.WIDE R12, R19, 0x4, R12 ;  /* 0x00000004130c7825 */ /* 0x020fe200078e020c */
[----:B------:R4:W5:Y:S04]  /*0190*/  LDG.E.EL R8, desc[UR4][R10.64] ;  /* 0x000000040a087981 */ /* 0x000968000c2e1900 */
[----:B------:R-:W5:Y:S01]  /*01a0*/  LDG.E.EL R9, desc[UR4][R12.64] ;  /* 0x000000040c097981 */ /* 0x000f62000c2e1900 */
[----:B---3--:R-:W-:-:S05]  /*01b0*/  IMAD.WIDE R2, R0, 0x4, R2 ;  /* 0x0000000400027825 */ /* 0x008fca00078e0202 */
[----:B------:R-:W5:Y:S01]  /*01c0*/  LDG.E.64 R6, desc[UR4][R2.64] ;  /* 0x0000000402067981 */ /* 0x000f62000c1e1b00 */
[----:B0-2---:R-:W-:-:S04]  /*01d0*/  IMAD.WIDE R14, R19, 0x4, R16 ;  /* 0x00000004130e7825 */ /* 0x005fc800078e0210 */
[----:B-1----:R-:W-:Y:S02]  /*01e0*/  IMAD.WIDE R16, R19, 0x4, R4 ;  /* 0x0000000413107825 */ /* 0x002fe400078e0204 */
[----:B------:R-:W2:Y:S01]  /*01f0*/  LDG.E.EL R14, desc[UR4][R14.64] ;  /* 0x000000040e0e7981 */ /* 0x000ea2000c2e1900 */
[----:B----4-:R-:W-:Y:S01]  /*0200*/  HFMA2.MMA R10, -RZ, RZ, 1.625, 0 ;  /* 0x3e800000ff0a7435 */ /* 0x010fe200000001ff */
[----:B------:R-:W0:Y:S02]  /*0210*/  LDC.64 R4, c[0x0][0x240] ;  /* 0x00009000ff047b82 */ /* 0x000e240000000a00 */
[----:B------:R-:W2:Y:S01]  /*0220*/  LDG.E.EL R17, desc[UR4][R16.64] ;  /* 0x0000000410117981 */ /* 0x000ea2000c2e1900 */
[----:B0-----:R-:W-:-:S04]  /*0230*/  IMAD.WIDE R4, R0, 0x4, R4 ;  /* 0x0000000400047825 */ /* 0x001fc800078e0204 */
[----:B------:R-:W-:-:S04]  /*0240*/  FADD R18, R18, 9.9999997473787516356e-06 ;  /* 0x3727c5ac12127421 */ /* 0x000fc80000000000 */
[----:B------:R-:W0:Y:S02]  /*0250*/  MUFU.SQRT R19, R18 ;  /* 0x0000001200137308 */ /* 0x000e240000002000 */
[C---:B0-----:R-:W-:Y:S02]  /*0260*/  FSETP.GT.AND P0, PT, R19.reuse, 8.50705917302346158658e+37, PT ;  /* 0x7e8000001300780b */ /* 0x041fe40003f04000 */
[----:B------:R-:W-:-:S11]  /*0270*/  FSETP.GEU.AND P1, PT, R19, 1.175494350822287508e-38, PT ;  /* 0x008000001300780b */ /* 0x000fd60003f2e000 */
[----:B------:R-:W-:-:S04]  /*0280*/  @P0 FMUL R19, R19, 0.25 ;  /* 0x3e80000013130820 */ /* 0x000fc80000400000 */
[----:B------:R-:W-:-:S06]  /*0290*/  @!P1 FMUL R19, R19, 16777216 ;  /* 0x4b80000013139820 */ /* 0x000fcc0000400000 */
[----:B------:R-:W0:Y:S01]  /*02a0*/  MUFU.RCP R19, R19 ;  /* 0x0000001300137308 */ /* 0x000e220000001000 */
[----:B------:R-:W-:Y:S01]  /*02b0*/  FSEL R10, R10, 1, P0 ;  /* 0x3f8000000a0a7808 */ /* 0x000fe20000000000 */
[--C-:B-----5:R-:W-:Y:S01]  /*02c0*/  FADD R6, R6, R8.reuse ;  /* 0x0000000806067221 */ /* 0x120fe20000000000 */
[----:B------:R-:W-:-:S03]  /*02d0*/  FADD R7, R7, R8 ;  /* 0x0000000807077221 */ /* 0x000fc60000000000 */
[----:B------:R-:W-:Y:S01]  /*02e0*/  @!P1 FMUL R10, R10, 16777216 ;  /* 0x4b8000000a0a9820 */ /* 0x000fe20000400000 */
[C---:B------:R-:W-:Y:S01]  /*02f0*/  FADD R8, -R9.reuse, R6 ;  /* 0x0000000609087221 */ /* 0x040fe20000000100 */
[----:B------:R-:W-:Y:S02]  /*0300*/  FADD R9, -R9, R7 ;  /* 0x0000000709097221 */ /* 0x000fe40000000100 */
[----:B0-----:R-:W-:-:S04]  /*0310*/  FMUL R10, R19, R10 ;  /* 0x0000000a130a7220 */ /* 0x001fc80000400000 */
[-C--:B------:R-:W-:Y:S01]  /*0320*/  FMUL R8, R8, R10.reuse ;  /* 0x0000000a08087220 */ /* 0x080fe20000400000 */
[----:B------:R-:W-:-:S03]  /*0330*/  FMUL R10, R9, R10 ;  /* 0x0000000a090a7220 */ /* 0x000fc60000400000 */
[C-C-:B--2---:R-:W-:Y:S01]  /*0340*/  FFMA R8, R14.reuse, R8, R17.reuse ;  /* 0x000000080e087223 */ /* 0x144fe20000000011 */
[----:B------:R-:W-:-:S04]  /*0350*/  FFMA R10, R14, R10, R17 ;  /* 0x0000000a0e0a7223 */ /* 0x000fc80000000011 */
[----:B------:R-:W-:Y:S02]  /*0360*/  FSETP.GEU.AND P0, PT, R8, RZ, PT ;  /* 0x000000ff0800720b */ /* 0x000fe40003f0e000 */
[----:B------:R-:W-:Y:S02]  /*0370*/  FSETP.GEU.AND P1, PT, R10, RZ, PT ;  /* 0x000000ff0a00720b */ /* 0x000fe40003f2e000 */
[----:B------:R-:W-:Y:S02]  /*0380*/  FSEL R8, R8, RZ, P0 ;  /* 0x000000ff08087208 */ /* 0x000fe40000000000 */
[----:B------:R-:W-:Y:S01]  /*0390*/  FSEL R9, R10, RZ, P1 ;  /* 0x000000ff0a097208 */ /* 0x000fe20000800000 */
[----:B------:R-:W-:Y:S04]  /*03a0*/  STG.E.64 desc[UR4][R2.64], R6 ;  /* 0x0000000602007986 */ /* 0x000fe8000c101b04 */
[----:B------:R-:W-:Y:S01]  /*03b0*/  STG.E.64 desc[UR4][R4.64], R8 ;  /* 0x0000000804007986 */ /* 0x000fe2000c101b04 */
[----:B------:R-:W-:Y:S05]  /*03c0*/  EXIT ;  /* 0x000000000000794d */ /* 0x000fea0003800000 */
.L_x_0:
[----:B------:R-:W-:-:S00]  /*03d0*/  BRA `(.L_x_0) ;  /* 0xfffffffc00fc7947 */ /* 0x000fc0000383ffff */
[----:B------:R-:W-:-:S00]  /*03e0*/  NOP ;  /* 0x0000000000007918 */ /* 0x000fc00000000000 */
        /* <DEDUP_REMOVED lines=9> */
.L_x_1:


//--------------------- .nv.global.init           --------------------------
	.section	.nv.global.init,"aw",@progbits
.nv.global.init:
	.type		_$_str,@object
	.size		_$_str,(_$_str_$_2 - _$_str)
_$_str:
        /*0000*/ 	.byte	0x5f, 0x5f, 0x43, 0x55, 0x44, 0x41, 0x5f, 0x46, 0x54, 0x5a, 0x00
	.type		_$_str_$_2,@object
	.size		_$_str_$_2,(.L_1 - _$_str_$_2)
_$_str_$_2:
        /*000b*/ 	.byte	0x5f, 0x5f, 0x43, 0x55, 0x44, 0x41, 0x5f, 0x50, 0x52, 0x45, 0x43, 0x5f, 0x53, 0x51, 0x52, 0x54
        /*001b*/ 	.byte	0x00
.L_1:


//--------------------- .nv.constant0.triton_poi_fused__native_batch_norm_legit_no_training_convolution_relu_17 --------------------------
	.section	.nv.constant0.triton_poi_fused__native_batch_norm_legit_no_training_convolution_relu_17,"a",@progbits
	.sectionflags	@""
	.align	4
.nv.constant0.triton_poi_fused__native_batch_norm_legit_no_training_convolution_relu_17:
	.zero		588
